	.headerflags	@"EF_CUDA_TEXMODE_UNIFIED EF_CUDA_64BIT_ADDRESS EF_CUDA_SM86 EF_CUDA_VIRTUAL_SM(EF_CUDA_SM86)"
	.elftype	@"ET_EXEC"


//--------------------- .nv.info                  --------------------------
	.section	.nv.info,"",@"SHT_CUDA_INFO"
	.align	4


	//----- nvinfo : EIATTR_REGCOUNT
	.align		4
        /*0000*/ 	.byte	0x04, 0x2f
        /*0002*/ 	.short	(.L_1 - .L_0)
	.align		4
.L_0:
        /*0004*/ 	.word	index@(triton_)
        /*0008*/ 	.word	0x0000000a


	//----- nvinfo : EIATTR_MIN_STACK_SIZE
	.align		4
.L_1:
        /*000c*/ 	.byte	0x04, 0x12
        /*000e*/ 	.short	(.L_3 - .L_2)
	.align		4
.L_2:
        /*0010*/ 	.word	index@(triton_)
        /*0014*/ 	.word	0x00000000


	//----- nvinfo : EIATTR_FRAME_SIZE
	.align		4
.L_3:
        /*0018*/ 	.byte	0x04, 0x11
        /*001a*/ 	.short	(.L_5 - .L_4)
	.align		4
.L_4:
        /*001c*/ 	.word	index@(triton_)
        /*0020*/ 	.word	0x00000000


	//----- nvinfo : EIATTR_MIN_STACK_SIZE
	.align		4
.L_5:
        /*0024*/ 	.byte	0x04, 0x12
        /*0026*/ 	.short	(.L_7 - .L_6)
	.align		4
.L_6:
        /*0028*/ 	.word	index@(triton_)
        /*002c*/ 	.word	0x00000000
.L_7:


//--------------------- .nv.info.triton_          --------------------------
	.section	.nv.info.triton_,"",@"SHT_CUDA_INFO"
	.sectionflags	@""
	.align	4


	//----- nvinfo : EIATTR_CUDA_API_VERSION
	.align		4
        /*0000*/ 	.byte	0x04, 0x37
        /*0002*/ 	.short	(.L_9 - .L_8)
.L_8:
        /*0004*/ 	.word	0x0000007c


	//----- nvinfo : EIATTR_SW2861232_WAR
	.align		4
.L_9:
        /*0008*/ 	.byte	0x01, 0x35
	.zero		2


	//----- nvinfo : EIATTR_PARAM_CBANK
	.align		4
        /*000c*/ 	.byte	0x04, 0x0a
        /*000e*/ 	.short	(.L_11 - .L_10)
	.align		4
.L_10:
        /*0010*/ 	.word	index@(.nv.constant0.triton_)
        /*0014*/ 	.short	0x0160
        /*0016*/ 	.short	0x0014


	//----- nvinfo : EIATTR_CBANK_PARAM_SIZE
	.align		4
.L_11:
        /*0018*/ 	.byte	0x03, 0x19
        /*001a*/ 	.short	0x0014


	//----- nvinfo : EIATTR_KPARAM_INFO
	.align		4
        /*001c*/ 	.byte	0x04, 0x17
        /*001e*/ 	.short	(.L_13 - .L_12)
.L_12:
        /*0020*/ 	.word	0x00000000
        /*0024*/ 	.short	0x0002
        /*0026*/ 	.short	0x0010
        /*0028*/ 	.byte	0x00, 0xf0, 0x11, 0x00


	//----- nvinfo : EIATTR_KPARAM_INFO
	.align		4
.L_13:
        /*002c*/ 	.byte	0x04, 0x17
        /*002e*/ 	.short	(.L_15 - .L_14)
.L_14:
        /*0030*/ 	.word	0x00000000
        /*0034*/ 	.short	0x0001
        /*0036*/ 	.short	0x0008
        /*0038*/ 	.byte	0x00, 0xf0, 0x21, 0x00


	//----- nvinfo : EIATTR_KPARAM_INFO
	.align		4
.L_15:
        /*003c*/ 	.byte	0x04, 0x17
        /*003e*/ 	.short	(.L_17 - .L_16)
.L_16:
        /*0040*/ 	.word	0x00000000
        /*0044*/ 	.short	0x0000
        /*0046*/ 	.short	0x0000
        /*0048*/ 	.byte	0x00, 0xf0, 0x21, 0x00


	//----- nvinfo : EIATTR_MAXREG_COUNT
	.align		4
.L_17:
        /*004c*/ 	.byte	0x03, 0x1b
        /*004e*/ 	.short	0x00ff


	//----- nvinfo : EIATTR_EXIT_INSTR_OFFSETS
	.align		4
        /*0050*/ 	.byte	0x04, 0x1c
        /*0052*/ 	.short	(.L_19 - .L_18)


	//   ....[0]....
.L_18:
        /*0054*/ 	.word	0x000000f0


	//   ....[1]....
        /*0058*/ 	.word	0x00000110


	//----- nvinfo : EIATTR_MAX_THREADS
	.align		4
.L_19:
        /*005c*/ 	.byte	0x04, 0x05
        /*005e*/ 	.short	(.L_21 - .L_20)
.L_20:
        /*0060*/ 	.word	0x00000020
        /*0064*/ 	.word	0x00000001
        /*0068*/ 	.word	0x00000001


	//----- nvinfo : EIATTR_CRS_STACK_SIZE
	.align		4
.L_21:
        /*006c*/ 	.byte	0x04, 0x1e
        /*006e*/ 	.short	(.L_23 - .L_22)
.L_22:
        /*0070*/ 	.word	0x00000000
.L_23:


//--------------------- .nv.callgraph             --------------------------
	.section	.nv.callgraph,"",@"SHT_CUDA_CALLGRAPH"
	.align	4
	.sectionentsize	8
	.align		4
        /*0000*/ 	.word	0x00000000
	.align		4
        /*0004*/ 	.word	0xffffffff
	.align		4
        /*0008*/ 	.word	0x00000000
	.align		4
        /*000c*/ 	.word	0xfffffffe
	.align		4
        /*0010*/ 	.word	0x00000000
	.align		4
        /*0014*/ 	.word	0xfffffffd
	.align		4
        /*0018*/ 	.word	0x00000000
	.align		4
        /*001c*/ 	.word	0xfffffffc


//--------------------- .nv.rel.action            --------------------------
	.section	.nv.rel.action,"",@"SHT_CUDA_RELOCINFO"
	.align	8
	.sectionentsize	8
        /*0000*/ 	.byte	0x73, 0x00, 0x00, 0x00, 0x00, 0x00, 0x00, 0x00, 0x00, 0x00, 0x00, 0x11, 0x25, 0x00, 0x05, 0x36


//--------------------- .nv.constant0.triton_     --------------------------
	.section	.nv.constant0.triton_,"a",@progbits
	.sectionflags	@""
	.align	4
.nv.constant0.triton_:
	.zero		372


//--------------------- .text.triton_             --------------------------
	.section	.text.triton_,"ax",@progbits
	.sectioninfo	@"SHI_REGISTERS=10"
	.align	128
        .global         triton_
        .type           triton_,@function
        .size           triton_,(.L_x_3 - triton_)
        .other          triton_,@"STO_CUDA_ENTRY STV_DEFAULT"
triton_:
.text.triton_:
[----:B------:R-:W-:Y:S02]  /*0000*/  IMAD.MOV.U32 R1, RZ, RZ, c[0x0][0x28] ;  /* 0x00000a00ff017624 */ /* 0x000fe400078e00ff */
[----:B------:R-:W0:Y:S01]  /*0010*/  S2R R0, SR_TID.X ;  /* 0x0000000000007919 */ /* 0x000e220000002100 */
[----:B------:R-:W-:Y:S01]  /*0020*/  MOV R7, 0x4 ;  /* 0x0000000400077802 */ /* 0x000fe20000000f00 */
[----:B------:R-:W-:Y:S01]  /*0030*/  ULDC.64 UR4, c[0x0][0x118] ;  /* 0x0000460000047ab9 */ /* 0x000fe20000000a00 */
[----:B------:R-:W-:Y:S01]  /*0040*/  BSSY B0, `(.L_x_0) ;  /* 0x000000a000007945 */ /* 0x000fe20003800000 */
[----:B------:R-:W1:Y:S01]  /*0050*/  S2R R3, SR_CTAID.X ;  /* 0x0000000000037919 */ /* 0x000e620000002500 */
[----:B0-----:R-:W-:-:S05]  /*0060*/  LOP3.LUT R0, R0, 0x1f, RZ, 0xc0, !PT ;  /* 0x0000001f00007812 */ /* 0x001fca00078ec0ff */
[----:B-1----:R-:W-:Y:S01]  /*0070*/  IMAD R0, R3, 0x20, R0 ;  /* 0x0000002003007824 */ /* 0x002fe200078e0200 */
[----:B------:R-:W-:-:S03]  /*0080*/  MOV R3, RZ ;  /* 0x000000ff00037202 */ /* 0x000fc60000000f00 */
[C---:B------:R-:W-:Y:S01]  /*0090*/  IMAD.WIDE R4, R0.reuse, R7, c[0x0][0x168] ;  /* 0x00005a0000047625 */ /* 0x040fe200078e0207 */
[----:B------:R-:W-:-:S13]  /*00a0*/  ISETP.GE.AND P0, PT, R0, 0x20, PT ;  /* 0x000000200000780c */ /* 0x000fda0003f06270 */
[----:B------:R-:W-:Y:S05]  /*00b0*/  @P0 BRA `(.L_x_1) ;  /* 0x0000002000000947 */ /* 0x000fea0003800000 */
[----:B------:R-:W-:-:S06]  /*00c0*/  IMAD.WIDE R2, R0, R7, c[0x0][0x160] ;  /* 0x0000580000027625 */ /* 0x000fcc00078e0207 */
[----:B------:R0:W5:Y:S02]  /*00d0*/  LDG.E R3, [R2.64] ;  /* 0x0000000402037981 */ /* 0x000164000c1e1900 */
.L_x_1:
[----:B------:R-:W-:Y:S05]  /*00e0*/  BSYNC B0 ;  /* 0x0000000000007941 */ /* 0x000fea0003800000 */
.L_x_0:
[----:B------:R-:W-:Y:S05]  /*00f0*/  @P0 EXIT ;  /* 0x000000000000094d */ /* 0x000fea0003800000 */
[----:B-----5:R-:W-:Y:S01]  /*0100*/  STG.E [R4.64], R3 ;  /* 0x0000000304007986 */ /* 0x020fe2000c101904 */
[----:B------:R-:W-:Y:S05]  /*0110*/  EXIT ;  /* 0x000000000000794d */ /* 0x000fea0003800000 */
.L_x_2:
[----:B------:R-:W-:-:S00]  /*0120*/  BRA `(.L_x_2) ;  /* 0xfffffff000007947 */ /* 0x000fc0000383ffff */
[----:B------:R-:W-:-:S00]  /*0130*/  NOP ;  /* 0x0000000000007918 */ /* 0x000fc00000000000 */
        /* <DEDUP_REMOVED lines=12> */
.L_x_3:
